	.headerflags	@"EF_CUDA_TEXMODE_UNIFIED EF_CUDA_64BIT_ADDRESS EF_CUDA_ACCELERATORS EF_CUDA_SM90 EF_CUDA_VIRTUAL_SM(EF_CUDA_SM90)"
	.elftype	@"ET_EXEC"


//--------------------- .nv.info                  --------------------------
	.section	.nv.info,"",@"SHT_CUDA_INFO"
	.align	4


	//----- nvinfo : EIATTR_REGCOUNT
	.align		4
        /*0000*/ 	.byte	0x04, 0x2f
        /*0002*/ 	.short	(.L_3 - .L_2)
	.align		4
.L_2:
        /*0004*/ 	.word	index@(triton_poi_fused__native_batch_norm_legit_no_training_relu_9)
        /*0008*/ 	.word	0x00000026


	//----- nvinfo : EIATTR_MIN_STACK_SIZE
	.align		4
.L_3:
        /*000c*/ 	.byte	0x04, 0x12
        /*000e*/ 	.short	(.L_5 - .L_4)
	.align		4
.L_4:
        /*0010*/ 	.word	index@(triton_poi_fused__native_batch_norm_legit_no_training_relu_9)
        /*0014*/ 	.word	0x00000000


	//----- nvinfo : EIATTR_FRAME_SIZE
	.align		4
.L_5:
        /*0018*/ 	.byte	0x04, 0x11
        /*001a*/ 	.short	(.L_7 - .L_6)
	.align		4
.L_6:
        /*001c*/ 	.word	index@(triton_poi_fused__native_batch_norm_legit_no_training_relu_9)
        /*0020*/ 	.word	0x00000000


	//----- nvinfo : EIATTR_MIN_STACK_SIZE
	.align		4
.L_7:
        /*0024*/ 	.byte	0x04, 0x12
        /*0026*/ 	.short	(.L_9 - .L_8)
	.align		4
.L_8:
        /*0028*/ 	.word	index@(triton_poi_fused__native_batch_norm_legit_no_training_relu_9)
        /*002c*/ 	.word	0x00000000
.L_9:


//--------------------- .nv.info.triton_poi_fused__native_batch_norm_legit_no_training_relu_9 --------------------------
	.section	.nv.info.triton_poi_fused__native_batch_norm_legit_no_training_relu_9,"",@"SHT_CUDA_INFO"
	.sectionflags	@""
	.align	4


	//----- nvinfo : EIATTR_CUDA_API_VERSION
	.align		4
        /*0000*/ 	.byte	0x04, 0x37
        /*0002*/ 	.short	(.L_11 - .L_10)
.L_10:
        /*0004*/ 	.word	0x0000007c


	//----- nvinfo : EIATTR_KPARAM_INFO
	.align		4
.L_11:
        /*0008*/ 	.byte	0x04, 0x17
        /*000a*/ 	.short	(.L_13 - .L_12)
.L_12:
        /*000c*/ 	.word	0x00000000
        /*0010*/ 	.short	0x0006
        /*0012*/ 	.short	0x0030
        /*0014*/ 	.byte	0x00, 0xf0, 0x11, 0x00


	//----- nvinfo : EIATTR_KPARAM_INFO
	.align		4
.L_13:
        /*0018*/ 	.byte	0x04, 0x17
        /*001a*/ 	.short	(.L_15 - .L_14)
.L_14:
        /*001c*/ 	.word	0x00000000
        /*0020*/ 	.short	0x0005
        /*0022*/ 	.short	0x0028
        /*0024*/ 	.byte	0x00, 0xf4, 0x21, 0x00


	//----- nvinfo : EIATTR_KPARAM_INFO
	.align		4
.L_15:
        /*0028*/ 	.byte	0x04, 0x17
        /*002a*/ 	.short	(.L_17 - .L_16)
.L_16:
        /*002c*/ 	.word	0x00000000
        /*0030*/ 	.short	0x0004
        /*0032*/ 	.short	0x0020
        /*0034*/ 	.byte	0x00, 0xf4, 0x21, 0x00


	//----- nvinfo : EIATTR_KPARAM_INFO
	.align		4
.L_17:
        /*0038*/ 	.byte	0x04, 0x17
        /*003a*/ 	.short	(.L_19 - .L_18)
.L_18:
        /*003c*/ 	.word	0x00000000
        /*0040*/ 	.short	0x0003
        /*0042*/ 	.short	0x0018
        /*0044*/ 	.byte	0x00, 0xf4, 0x21, 0x00


	//----- nvinfo : EIATTR_KPARAM_INFO
	.align		4
.L_19:
        /*0048*/ 	.byte	0x04, 0x17
        /*004a*/ 	.short	(.L_21 - .L_20)
.L_20:
        /*004c*/ 	.word	0x00000000
        /*0050*/ 	.short	0x0002
        /*0052*/ 	.short	0x0010
        /*0054*/ 	.byte	0x00, 0xf4, 0x21, 0x00


	//----- nvinfo : EIATTR_KPARAM_INFO
	.align		4
.L_21:
        /*0058*/ 	.byte	0x04, 0x17
        /*005a*/ 	.short	(.L_23 - .L_22)
.L_22:
        /*005c*/ 	.word	0x00000000
        /*0060*/ 	.short	0x0001
        /*0062*/ 	.short	0x0008
        /*0064*/ 	.byte	0x00, 0xf4, 0x21, 0x00


	//----- nvinfo : EIATTR_KPARAM_INFO
	.align		4
.L_23:
        /*0068*/ 	.byte	0x04, 0x17
        /*006a*/ 	.short	(.L_25 - .L_24)
.L_24:
        /*006c*/ 	.word	0x00000000
        /*0070*/ 	.short	0x0000
        /*0072*/ 	.short	0x0000
        /*0074*/ 	.byte	0x00, 0xf4, 0x21, 0x00


	//----- nvinfo : EIATTR_SPARSE_MMA_MASK
	.align		4
.L_25:
        /*0078*/ 	.byte	0x03, 0x50
        /*007a*/ 	.short	0x0000


	//----- nvinfo : EIATTR_MAXREG_COUNT
	.align		4
        /*007c*/ 	.byte	0x03, 0x1b
        /*007e*/ 	.short	0x00ff


	//----- nvinfo : EIATTR_EXIT_INSTR_OFFSETS
	.align		4
        /*0080*/ 	.byte	0x04, 0x1c
        /*0082*/ 	.short	(.L_27 - .L_26)


	//   ....[0]....
.L_26:
        /*0084*/ 	.word	0x00000a50


	//----- nvinfo : EIATTR_REQNTID
	.align		4
.L_27:
        /*0088*/ 	.byte	0x04, 0x10
        /*008a*/ 	.short	(.L_29 - .L_28)
.L_28:
        /*008c*/ 	.word	0x00000080
        /*0090*/ 	.word	0x00000001
        /*0094*/ 	.word	0x00000001


	//----- nvinfo : EIATTR_CBANK_PARAM_SIZE
	.align		4
.L_29:
        /*0098*/ 	.byte	0x03, 0x19
        /*009a*/ 	.short	0x0034


	//----- nvinfo : EIATTR_PARAM_CBANK
	.align		4
        /*009c*/ 	.byte	0x04, 0x0a
        /*009e*/ 	.short	(.L_31 - .L_30)
	.align		4
.L_30:
        /*00a0*/ 	.word	index@(.nv.constant0.triton_poi_fused__native_batch_norm_legit_no_training_relu_9)
        /*00a4*/ 	.short	0x0210
        /*00a6*/ 	.short	0x0034


	//----- nvinfo : EIATTR_SW_WAR
	.align		4
.L_31:
        /*00a8*/ 	.byte	0x04, 0x36
        /*00aa*/ 	.short	(.L_33 - .L_32)
.L_32:
        /*00ac*/ 	.word	0x00000008
.L_33:


//--------------------- .nv.callgraph             --------------------------
	.section	.nv.callgraph,"",@"SHT_CUDA_CALLGRAPH"
	.align	4
	.sectionentsize	8
	.align		4
        /*0000*/ 	.word	0x00000000
	.align		4
        /*0004*/ 	.word	0xffffffff
	.align		4
        /*0008*/ 	.word	0x00000000
	.align		4
        /*000c*/ 	.word	0xfffffffe
	.align		4
        /*0010*/ 	.word	0x00000000
	.align		4
        /*0014*/ 	.word	0xfffffffd
	.align		4
        /*0018*/ 	.word	0x00000000
	.align		4
        /*001c*/ 	.word	0xfffffffc


//--------------------- .nv.constant4             --------------------------
	.section	.nv.constant4,"a",@progbits
	.align	8
	.align		8
.nv.constant4:
        /*0000*/ 	.dword	_$_str
	.align		8
        /*0008*/ 	.dword	_$_str_$_2


//--------------------- .text.triton_poi_fused__native_batch_norm_legit_no_training_relu_9 --------------------------
	.section	.text.triton_poi_fused__native_batch_norm_legit_no_training_relu_9,"ax",@progbits
	.align	128
        .global         triton_poi_fused__native_batch_norm_legit_no_training_relu_9
        .type           triton_poi_fused__native_batch_norm_legit_no_training_relu_9,@function
        .size           triton_poi_fused__native_batch_norm_legit_no_training_relu_9,(.L_x_1 - triton_poi_fused__native_batch_norm_legit_no_training_relu_9)
        .other          triton_poi_fused__native_batch_norm_legit_no_training_relu_9,@"STO_CUDA_ENTRY STV_DEFAULT"
triton_poi_fused__native_batch_norm_legit_no_training_relu_9:
.text.triton_poi_fused__native_batch_norm_legit_no_training_relu_9:
[----:B------:R-:W-:Y:S01]  /*0000*/  LDC R1, c[0x0][0x28] ;  /* 0x00000a00ff017b82 */ /* 0x000fe20000000800 */
[----:B------:R-:W1:Y:S07]  /*0010*/  S2R R0, SR_TID.X ;  /* 0x0000000000007919 */ /* 0x000e6e0000002100 */
[----:B------:R-:W2:Y:S01]  /*0020*/  LDC.64 R16, c[0x0][0x220] ;  /* 0x00008800ff107b82 */ /* 0x000ea20000000a00 */
[----:B------:R-:W-:Y:S01]  /*0030*/  ULDC.64 UR4, c[0x0][0x208] ;  /* 0x0000820000047ab9 */ /* 0x000fe20000000a00 */
[----:B------:R-:W3:Y:S06]  /*0040*/  S2R R3, SR_CTAID.X ;  /* 0x0000000000037919 */ /* 0x000eec0000002500 */
[----:B------:R-:W4:Y:S08]  /*0050*/  LDC.64 R20, c[0x0][0x218] ;  /* 0x00008600ff147b82 */ /* 0x000f300000000a00 */
[----:B------:R-:W5:Y:S08]  /*0060*/  LDC.64 R22, c[0x0][0x210] ;  /* 0x00008400ff167b82 */ /* 0x000f700000000a00 */
[----:B------:R-:W5:Y:S01]  /*0070*/  LDC.64 R32, c[0x0][0x230] ;  /* 0x00008c00ff207b82 */ /* 0x000f620000000a00 */
[----:B-1----:R-:W-:-:S04]  /*0080*/  SHF.L.U32 R0, R0, 0x2, RZ ;  /* 0x0000000200007819 */ /* 0x002fc800000006ff */
[----:B------:R-:W-:-:S04]  /*0090*/  LOP3.LUT R0, R0, 0x1fc, RZ, 0xc0, !PT ;  /* 0x000001fc00007812 */ /* 0x000fc800078ec0ff */
[----:B---3--:R-:W-:-:S05]  /*00a0*/  LEA R2, R3, R0, 0xa ;  /* 0x0000000003027211 */ /* 0x008fca00078e50ff */
[----:B------:R-:W-:-:S05]  /*00b0*/  IMAD.HI R0, R2, 0x38e38e39, RZ ;  /* 0x38e38e3902007827 */ /* 0x000fca00078e02ff */
[----:B------:R-:W-:-:S04]  /*00c0*/  SHF.R.U32.HI R3, RZ, 0x1f, R0 ;  /* 0x0000001fff037819 */ /* 0x000fc80000011600 */
[----:B------:R-:W-:-:S05]  /*00d0*/  LEA.HI.SX32 R3, R0, R3, 0x1c ;  /* 0x0000000300037211 */ /* 0x000fca00078fe2ff */
[----:B------:R-:W-:-:S04]  /*00e0*/  IMAD R19, R3, -0x48, R2 ;  /* 0xffffffb803137824 */ /* 0x000fc800078e0202 */
[----:B--2---:R-:W-:-:S06]  /*00f0*/  IMAD.WIDE R12, R19, 0x4, R16 ;  /* 0x00000004130c7825 */ /* 0x004fcc00078e0210 */
[----:B------:R-:W2:Y:S01]  /*0100*/  LDG.E.EL.128 R12, desc[UR4][R12.64] ;  /* 0x000000040c0c7981 */ /* 0x000ea2000c2e1d00 */
[----:B------:R-:W-:Y:S01]  /*0110*/  IADD3 R3, R2, 0x200, RZ ;  /* 0x0000020002037810 */ /* 0x000fe20007ffe0ff */
[----:B----4-:R-:W-:-:S04]  /*0120*/  IMAD.WIDE R8, R19, 0x4, R20 ;  /* 0x0000000413087825 */ /* 0x010fc800078e0214 */
[----:B------:R-:W-:Y:S02]  /*0130*/  IMAD.HI R0, R3, 0x38e38e39, RZ ;  /* 0x38e38e3903007827 */ /* 0x000fe400078e02ff */
[----:B------:R-:W3:Y:S02]  /*0140*/  LDG.E.EL.128 R8, desc[UR4][R8.64] ;  /* 0x0000000408087981 */ /* 0x000ee4000c2e1d00 */
[----:B-----5:R-:W-:Y:S01]  /*0150*/  IMAD.WIDE R22, R2, 0x4, R22 ;  /* 0x0000000402167825 */ /* 0x020fe200078e0216 */
[----:B------:R-:W-:-:S04]  /*0160*/  SHF.R.U32.HI R25, RZ, 0x1f, R0 ;  /* 0x0000001fff197819 */ /* 0x000fc80000011600 */
[----:B------:R-:W3:Y:S01]  /*0170*/  LDG.E.128 R4, desc[UR4][R22.64] ;  /* 0x0000000416047981 */ /* 0x000ee2000c1e1d00 */
[----:B------:R-:W-:-:S03]  /*0180*/  LEA.HI.SX32 R0, R0, R25, 0x1c ;  /* 0x0000001900007211 */ /* 0x000fc600078fe2ff */
[----:B------:R1:W4:Y:S02]  /*0190*/  LDG.E.128 R28, desc[UR4][R22.64+0x800] ;  /* 0x00080004161c7981 */ /* 0x000324000c1e1d00 */
[----:B------:R-:W-:-:S04]  /*01a0*/  IMAD R3, R0, -0x48, R3 ;  /* 0xffffffb800037824 */ /* 0x000fc800078e0203 */
[----:B------:R-:W-:Y:S01]  /*01b0*/  IMAD.WIDE R24, R3, 0x4, R20 ;  /* 0x0000000403187825 */ /* 0x000fe200078e0214 */
[----:B-1----:R-:W1:Y:S05]  /*01c0*/  LDC.64 R22, c[0x0][0x228] ;  /* 0x00008a00ff167b82 */ /* 0x002e6a0000000a00 */
[----:B------:R-:W4:Y:S01]  /*01d0*/  LDG.E.EL.128 R24, desc[UR4][R24.64] ;  /* 0x0000000418187981 */ /* 0x000f22000c2e1d00 */
[----:B------:R-:W-:Y:S01]  /*01e0*/  HFMA2.MMA R0, -RZ, RZ, 1.625, 0 ;  /* 0x3e800000ff007435 */ /* 0x000fe200000001ff */
[----:B-1----:R-:W-:-:S04]  /*01f0*/  IMAD.WIDE R34, R19, 0x4, R22 ;  /* 0x0000000413227825 */ /* 0x002fc800078e0216 */
[----:B--2---:R-:W-:Y:S01]  /*0200*/  FADD R18, R12, 9.9999997473787516356e-06 ;  /* 0x3727c5ac0c127421 */ /* 0x004fe20000000000 */
[----:B------:R-:W-:-:S05]  /*0210*/  FADD R20, R13, 9.9999997473787516356e-06 ;  /* 0x3727c5ac0d147421 */ /* 0x000fca0000000000 */
[----:B------:R-:W1:Y:S01]  /*0220*/  MUFU.SQRT R18, R18 ;  /* 0x0000001200127308 */ /* 0x000e620000002000 */
[----:B------:R-:W-:-:S07]  /*0230*/  FADD R14, R14, 9.9999997473787516356e-06 ;  /* 0x3727c5ac0e0e7421 */ /* 0x000fce0000000000 */
[----:B------:R-:W2:Y:S01]  /*0240*/  MUFU.SQRT R20, R20 ;  /* 0x0000001400147308 */ /* 0x000ea20000002000 */
[----:B------:R-:W-:-:S07]  /*0250*/  FADD R15, R15, 9.9999997473787516356e-06 ;  /* 0x3727c5ac0f0f7421 */ /* 0x000fce0000000000 */
[----:B------:R-:W5:Y:S01]  /*0260*/  MUFU.SQRT R12, R14 ;  /* 0x0000000e000c7308 */ /* 0x000f620000002000 */
[----:B-1----:R-:W-:-:S07]  /*0270*/  FSETP.GT.AND P6, PT, R18, 8.50705917302346158658e+37, PT ;  /* 0x7e8000001200780b */ /* 0x002fce0003fc4000 */
[----:B------:R-:W1:Y:S01]  /*0280*/  MUFU.SQRT R13, R15 ;  /* 0x0000000f000d7308 */ /* 0x000e620000002000 */
[----:B--2---:R-:W-:Y:S02]  /*0290*/  FSETP.GT.AND P5, PT, R20, 8.50705917302346158658e+37, PT ;  /* 0x7e8000001400780b */ /* 0x004fe40003fa4000 */
[----:B------:R-:W-:Y:S02]  /*02a0*/  FSETP.GEU.AND P4, PT, R18, 1.175494350822287508e-38, PT ;  /* 0x008000001200780b */ /* 0x000fe40003f8e000 */
[----:B------:R-:W-:Y:S02]  /*02b0*/  FSETP.GEU.AND P3, PT, R20, 1.175494350822287508e-38, PT ;  /* 0x008000001400780b */ /* 0x000fe40003f6e000 */
[----:B-----5:R-:W-:Y:S01]  /*02c0*/  FSETP.GT.AND P2, PT, R12, 8.50705917302346158658e+37, PT ;  /* 0x7e8000000c00780b */ /* 0x020fe20003f44000 */
[----:B------:R-:W-:Y:S01]  /*02d0*/  @P6 FMUL R18, R18, 0.25 ;  /* 0x3e80000012126820 */ /* 0x000fe20000400000 */
[----:B---3--:R-:W-:Y:S01]  /*02e0*/  FADD R4, R4, -R8 ;  /* 0x8000000804047221 */ /* 0x008fe20000000000 */
[----:B------:R-:W-:-:S02]  /*02f0*/  FSETP.GEU.AND P0, PT, R12, 1.175494350822287508e-38, PT ;  /* 0x008000000c00780b */ /* 0x000fc40003f0e000 */
[----:B------:R-:W-:Y:S02]  /*0300*/  FSEL R8, R0, 1, P6 ;  /* 0x3f80000000087808 */ /* 0x000fe40003000000 */
[----:B------:R-:W-:Y:S01]  /*0310*/  @P5 FMUL R20, R20, 0.25 ;  /* 0x3e80000014145820 */ /* 0x000fe20000400000 */
[C---:B-1----:R-:W-:Y:S01]  /*0320*/  FSETP.GT.AND P1, PT, R13.reuse, 8.50705917302346158658e+37, PT ;  /* 0x7e8000000d00780b */ /* 0x042fe20003f24000 */
[----:B------:R-:W-:Y:S01]  /*0330*/  @!P4 FMUL R18, R18, 16777216 ;  /* 0x4b8000001212c820 */ /* 0x000fe20000400000 */
[----:B------:R-:W-:Y:S01]  /*0340*/  FSETP.GEU.AND P6, PT, R13, 1.175494350822287508e-38, PT ;  /* 0x008000000d00780b */ /* 0x000fe20003fce000 */
[----:B------:R-:W-:Y:S01]  /*0350*/  @!P3 FMUL R20, R20, 16777216 ;  /* 0x4b8000001414b820 */ /* 0x000fe20000400000 */
[----:B------:R-:W-:Y:S02]  /*0360*/  FADD R5, R5, -R9 ;  /* 0x8000000905057221 */ /* 0x000fe40000000000 */
[----:B------:R-:W1:Y:S01]  /*0370*/  MUFU.RCP R9, R18 ;  /* 0x0000001200097308 */ /* 0x000e620000001000 */
[----:B------:R-:W-:Y:S01]  /*0380*/  @P2 FMUL R12, R12, 0.25 ;  /* 0x3e8000000c0c2820 */ /* 0x000fe20000400000 */
[----:B------:R-:W-:-:S06]  /*0390*/  FADD R7, R7, -R11 ;  /* 0x8000000b07077221 */ /* 0x000fcc0000000000 */
[----:B------:R-:W2:Y:S01]  /*03a0*/  MUFU.RCP R20, R20 ;  /* 0x0000001400147308 */ /* 0x000ea20000001000 */
[----:B------:R-:W-:Y:S01]  /*03b0*/  @P1 FMUL R13, R13, 0.25 ;  /* 0x3e8000000d0d1820 */ /* 0x000fe20000400000 */
[----:B------:R-:W-:Y:S01]  /*03c0*/  @!P0 FMUL R12, R12, 16777216 ;  /* 0x4b8000000c0c8820 */ /* 0x000fe20000400000 */
[----:B------:R-:W-:Y:S01]  /*03d0*/  FSEL R11, R0, 1, P5 ;  /* 0x3f800000000b7808 */ /* 0x000fe20002800000 */
[----:B----4-:R-:W-:Y:S01]  /*03e0*/  FADD R29, R29, -R25 ;  /* 0x800000191d1d7221 */ /* 0x010fe20000000000 */
[----:B------:R-:W-:Y:S01]  /*03f0*/  @!P6 FMUL R13, R13, 16777216 ;  /* 0x4b8000000d0de820 */ /* 0x000fe20000400000 */
[----:B------:R-:W-:Y:S01]  /*0400*/  FADD R24, R28, -R24 ;  /* 0x800000181c187221 */ /* 0x000fe20000000000 */
[----:B------:R-:W-:Y:S01]  /*0410*/  @!P4 FMUL R8, R8, 16777216 ;  /* 0x4b8000000808c820 */ /* 0x000fe20000400000 */
[----:B------:R-:W3:Y:S01]  /*0420*/  MUFU.RCP R25, R12 ;  /* 0x0000000c00197308 */ /* 0x000ee20000001000 */
[----:B------:R-:W-:Y:S02]  /*0430*/  @!P3 FMUL R11, R11, 16777216 ;  /* 0x4b8000000b0bb820 */ /* 0x000fe40000400000 */
[----:B-1----:R-:W-:Y:S01]  /*0440*/  FMUL R9, R9, R8 ;  /* 0x0000000809097220 */ /* 0x002fe20000400000 */
[----:B------:R-:W-:-:S04]  /*0450*/  FSEL R8, R0, 1, P2 ;  /* 0x3f80000000087808 */ /* 0x000fc80001000000 */
[----:B------:R-:W1:Y:S01]  /*0460*/  MUFU.RCP R28, R13 ;  /* 0x0000000d001c7308 */ /* 0x000e620000001000 */
[----:B--2---:R-:W-:Y:S01]  /*0470*/  FMUL R18, R20, R11 ;  /* 0x0000000b14127220 */ /* 0x004fe20000400000 */
[----:B------:R-:W-:Y:S01]  /*0480*/  FSEL R11, R0, 1, P1 ;  /* 0x3f800000000b7808 */ /* 0x000fe20000800000 */
[----:B------:R-:W-:Y:S01]  /*0490*/  @!P0 FMUL R8, R8, 16777216 ;  /* 0x4b80000008088820 */ /* 0x000fe20000400000 */
[----:B------:R-:W-:-:S03]  /*04a0*/  FMUL R21, R9, R4 ;  /* 0x0000000409157220 */ /* 0x000fc60000400000 */
[----:B------:R-:W-:Y:S01]  /*04b0*/  @!P6 FMUL R11, R11, 16777216 ;  /* 0x4b8000000b0be820 */ /* 0x000fe20000400000 */
[----:B---3--:R-:W-:Y:S01]  /*04c0*/  FMUL R25, R25, R8 ;  /* 0x0000000819197220 */ /* 0x008fe20000400000 */
[----:B------:R-:W-:Y:S01]  /*04d0*/  FADD R6, R6, -R10 ;  /* 0x8000000a06067221 */ /* 0x000fe20000000000 */
[----:B0-----:R-:W-:-:S04]  /*04e0*/  IMAD.WIDE R8, R19, 0x4, R32 ;  /* 0x0000000413087825 */ /* 0x001fc800078e0220 */
[----:B------:R-:W-:Y:S01]  /*04f0*/  FMUL R18, R18, R5 ;  /* 0x0000000512127220 */ /* 0x000fe20000400000 */
[----:B-1----:R-:W-:Y:S01]  /*0500*/  FMUL R28, R28, R11 ;  /* 0x0000000b1c1c7220 */ /* 0x002fe20000400000 */
[----:B------:R-:W-:Y:S01]  /*0510*/  FMUL R25, R25, R6 ;  /* 0x0000000619197220 */ /* 0x000fe20000400000 */
[----:B------:R-:W2:Y:S02]  /*0520*/  LDG.E.EL.128 R8, desc[UR4][R8.64] ;  /* 0x0000000408087981 */ /* 0x000ea4000c2e1d00 */
[----:B------:R-:W-:Y:S02]  /*0530*/  FMUL R28, R28, R7 ;  /* 0x000000071c1c7220 */ /* 0x000fe40000400000 */
[----:B------:R-:W2:Y:S01]  /*0540*/  LDG.E.EL.128 R4, desc[UR4][R34.64] ;  /* 0x0000000422047981 */ /* 0x000ea2000c2e1d00 */
[----:B------:R-:W-:-:S06]  /*0550*/  IMAD.WIDE R12, R3, 0x4, R16 ;  /* 0x00000004030c7825 */ /* 0x000fcc00078e0210 */
[----:B------:R-:W3:Y:S01]  /*0560*/  LDG.E.EL.128 R12, desc[UR4][R12.64] ;  /* 0x000000040c0c7981 */ /* 0x000ee2000c2e1d00 */
[----:B------:R-:W-:-:S04]  /*0570*/  IMAD.WIDE R16, R3, 0x4, R22 ;  /* 0x0000000403107825 */ /* 0x000fc800078e0216 */
[----:B------:R-:W-:-:S04]  /*0580*/  IMAD.WIDE R22, R3, 0x4, R32 ;  /* 0x0000000403167825 */ /* 0x000fc800078e0220 */
[----:B--2---:R-:W-:Y:S01]  /*0590*/  FFMA R4, R4, R21, R8 ;  /* 0x0000001504047223 */ /* 0x004fe20000000008 */
[----:B------:R-:W-:Y:S01]  /*05a0*/  FFMA R5, R5, R18, R9 ;  /* 0x0000001205057223 */ /* 0x000fe20000000009 */
[----:B------:R-:W2:Y:S04]  /*05b0*/  LDG.E.EL.128 R20, desc[UR4][R22.64] ;  /* 0x0000000416147981 */ /* 0x000ea8000c2e1d00 */
[----:B------:R-:W2:Y:S01]  /*05c0*/  LDG.E.EL.128 R16, desc[UR4][R16.64] ;  /* 0x0000000410107981 */ /* 0x000ea2000c2e1d00 */
[----:B---3--:R-:W-:-:S06]  /*05d0*/  FADD R3, R12, 9.9999997473787516356e-06 ;  /* 0x3727c5ac0c037421 */ /* 0x008fcc0000000000 */
[----:B------:R-:W0:Y:S01]  /*05e0*/  MUFU.SQRT R3, R3 ;  /* 0x0000000300037308 */ /* 0x000e220000002000 */
[----:B------:R-:W-:Y:S01]  /*05f0*/  FADD R13, R13, 9.9999997473787516356e-06 ;  /* 0x3727c5ac0d0d7421 */ /* 0x000fe20000000000 */
[----:B------:R-:W-:Y:S01]  /*0600*/  FADD R14, R14, 9.9999997473787516356e-06 ;  /* 0x3727c5ac0e0e7421 */ /* 0x000fe20000000000 */
[----:B------:R-:W-:Y:S01]  /*0610*/  FADD R15, R15, 9.9999997473787516356e-06 ;  /* 0x3727c5ac0f0f7421 */ /* 0x000fe20000000000 */
[----:B------:R-:W-:Y:S01]  /*0620*/  FFMA R6, R6, R25, R10 ;  /* 0x0000001906067223 */ /* 0x000fe2000000000a */
[----:B------:R-:W-:-:S03]  /*0630*/  FFMA R7, R7, R28, R11 ;  /* 0x0000001c07077223 */ /* 0x000fc6000000000b */
[----:B------:R-:W1:Y:S08]  /*0640*/  MUFU.SQRT R11, R13 ;  /* 0x0000000d000b7308 */ /* 0x000e700000002000 */
[----:B------:R-:W3:Y:S01]  /*0650*/  MUFU.SQRT R12, R14 ;  /* 0x0000000e000c7308 */ /* 0x000ee20000002000 */
[----:B0-----:R-:W-:-:S07]  /*0660*/  FSETP.GT.AND P6, PT, R3, 8.50705917302346158658e+37, PT ;  /* 0x7e8000000300780b */ /* 0x001fce0003fc4000 */
[----:B------:R-:W0:Y:S01]  /*0670*/  MUFU.SQRT R10, R15 ;  /* 0x0000000f000a7308 */ /* 0x000e220000002000 */
[----:B------:R-:W-:Y:S02]  /*0680*/  FSETP.GEU.AND P5, PT, R3, 1.175494350822287508e-38, PT ;  /* 0x008000000300780b */ /* 0x000fe40003fae000 */
[----:B-1----:R-:W-:Y:S02]  /*0690*/  FSETP.GT.AND P4, PT, R11, 8.50705917302346158658e+37, PT ;  /* 0x7e8000000b00780b */ /* 0x002fe40003f84000 */
[----:B---3--:R-:W-:Y:S01]  /*06a0*/  FSETP.GT.AND P2, PT, R12, 8.50705917302346158658e+37, PT ;  /* 0x7e8000000c00780b */ /* 0x008fe20003f44000 */
[----:B------:R-:W-:Y:S01]  /*06b0*/  @P6 FMUL R3, R3, 0.25 ;  /* 0x3e80000003036820 */ /* 0x000fe20000400000 */
[----:B------:R-:W-:Y:S02]  /*06c0*/  FSEL R8, R0, 1, P6 ;  /* 0x3f80000000087808 */ /* 0x000fe40003000000 */
[----:B------:R-:W-:Y:S02]  /*06d0*/  FSETP.GEU.AND P3, PT, R11, 1.175494350822287508e-38, PT ;  /* 0x008000000b00780b */ /* 0x000fe40003f6e000 */
[----:B0-----:R-:W-:-:S02]  /*06e0*/  FSETP.GT.AND P1, PT, R10, 8.50705917302346158658e+37, PT ;  /* 0x7e8000000a00780b */ /* 0x001fc40003f24000 */
[----:B------:R-:W-:Y:S02]  /*06f0*/  FSETP.GEU.AND P0, PT, R12, 1.175494350822287508e-38, PT ;  /* 0x008000000c00780b */ /* 0x000fe40003f0e000 */
[----:B------:R-:W-:Y:S01]  /*0700*/  FSETP.GEU.AND P6, PT, R10, 1.175494350822287508e-38, PT ;  /* 0x008000000a00780b */ /* 0x000fe20003fce000 */
[----:B------:R-:W-:Y:S01]  /*0710*/  @!P5 FMUL R3, R3, 16777216 ;  /* 0x4b8000000303d820 */ /* 0x000fe20000400000 */
[----:B------:R-:W-:Y:S01]  /*0720*/  @P4 FMUL R11, R11, 0.25 ;  /* 0x3e8000000b0b4820 */ /* 0x000fe20000400000 */
[----:B------:R-:W-:-:S04]  /*0730*/  @P2 FMUL R12, R12, 0.25 ;  /* 0x3e8000000c0c2820 */ /* 0x000fc80000400000 */
[----:B------:R-:W0:Y:S02]  /*0740*/  MUFU.RCP R3, R3 ;  /* 0x0000000300037308 */ /* 0x000e240000001000 */
[----:B------:R-:W-:Y:S01]  /*0750*/  @P1 FMUL R10, R10, 0.25 ;  /* 0x3e8000000a0a1820 */ /* 0x000fe20000400000 */
[----:B------:R-:W-:Y:S01]  /*0760*/  @!P3 FMUL R11, R11, 16777216 ;  /* 0x4b8000000b0bb820 */ /* 0x000fe20000400000 */
[----:B------:R-:W-:Y:S02]  /*0770*/  @!P0 FMUL R12, R12, 16777216 ;  /* 0x4b8000000c0c8820 */ /* 0x000fe40000400000 */
[----:B------:R-:W-:Y:S01]  /*0780*/  @!P6 FMUL R10, R10, 16777216 ;  /* 0x4b8000000a0ae820 */ /* 0x000fe20000400000 */
[----:B------:R-:W-:Y:S02]  /*0790*/  @!P5 FMUL R8, R8, 16777216 ;  /* 0x4b8000000808d820 */ /* 0x000fe40000400000 */
[----:B------:R-:W1:Y:S01]  /*07a0*/  MUFU.RCP R11, R11 ;  /* 0x0000000b000b7308 */ /* 0x000e620000001000 */
[----:B------:R-:W-:-:S07]  /*07b0*/  FSEL R14, R0, 1, P4 ;  /* 0x3f800000000e7808 */ /* 0x000fce0002000000 */
[----:B------:R-:W3:Y:S01]  /*07c0*/  MUFU.RCP R12, R12 ;  /* 0x0000000c000c7308 */ /* 0x000ee20000001000 */
[----:B------:R-:W-:-:S07]  /*07d0*/  FSEL R13, R0, 1, P2 ;  /* 0x3f800000000d7808 */ /* 0x000fce0001000000 */
[----:B------:R-:W4:Y:S01]  /*07e0*/  MUFU.RCP R10, R10 ;  /* 0x0000000a000a7308 */ /* 0x000f220000001000 */
[----:B------:R-:W-:Y:S01]  /*07f0*/  FSEL R15, R0, 1, P1 ;  /* 0x3f800000000f7808 */ /* 0x000fe20000800000 */
[----:B0-----:R-:W-:Y:S02]  /*0800*/  FMUL R3, R3, R8 ;  /* 0x0000000803037220 */ /* 0x001fe40000400000 */
[----:B------:R-:W0:Y:S01]  /*0810*/  LDC.64 R8, c[0x0][0x238] ;  /* 0x00008e00ff087b82 */ /* 0x000e220000000a00 */
[----:B------:R-:W-:Y:S01]  /*0820*/  @!P3 FMUL R14, R14, 16777216 ;  /* 0x4b8000000e0eb820 */ /* 0x000fe20000400000 */
[----:B------:R-:W-:Y:S01]  /*0830*/  @!P0 FMUL R13, R13, 16777216 ;  /* 0x4b8000000d0d8820 */ /* 0x000fe20000400000 */
[----:B------:R-:W-:Y:S01]  /*0840*/  @!P6 FMUL R15, R15, 16777216 ;  /* 0x4b8000000f0fe820 */ /* 0x000fe20000400000 */
[----:B------:R-:W-:Y:S01]  /*0850*/  FADD R26, R30, -R26 ;  /* 0x8000001a1e1a7221 */ /* 0x000fe20000000000 */
[----:B------:R-:W-:Y:S01]  /*0860*/  FADD R27, R31, -R27 ;  /* 0x8000001b1f1b7221 */ /* 0x000fe20000000000 */
[----:B-1----:R-:W-:Y:S01]  /*0870*/  FMUL R14, R11, R14 ;  /* 0x0000000e0b0e7220 */ /* 0x002fe20000400000 */
[----:B---3--:R-:W-:Y:S01]  /*0880*/  FMUL R13, R12, R13 ;  /* 0x0000000d0c0d7220 */ /* 0x008fe20000400000 */
[----:B----4-:R-:W-:Y:S01]  /*0890*/  FMUL R0, R10, R15 ;  /* 0x0000000f0a007220 */ /* 0x010fe20000400000 */
[----:B------:R-:W-:Y:S01]  /*08a0*/  FMUL R3, R3, R24 ;  /* 0x0000001803037220 */ /* 0x000fe20000400000 */
[----:B------:R-:W-:Y:S01]  /*08b0*/  FMUL R14, R14, R29 ;  /* 0x0000001d0e0e7220 */ /* 0x000fe20000400000 */
[----:B------:R-:W-:Y:S01]  /*08c0*/  FMUL R13, R13, R26 ;  /* 0x0000001a0d0d7220 */ /* 0x000fe20000400000 */
[----:B------:R-:W-:Y:S01]  /*08d0*/  FMUL R0, R0, R27 ;  /* 0x0000001b00007220 */ /* 0x000fe20000400000 */
[----:B------:R-:W-:-:S02]  /*08e0*/  FSETP.GEU.AND P6, PT, R7, RZ, PT ;  /* 0x000000ff0700720b */ /* 0x000fc40003fce000 */
[----:B------:R-:W-:Y:S02]  /*08f0*/  FSETP.GEU.AND P0, PT, R6, RZ, PT ;  /* 0x000000ff0600720b */ /* 0x000fe40003f0e000 */
[----:B------:R-:W-:Y:S02]  /*0900*/  SEL R7, R7, RZ, P6 ;  /* 0x000000ff07077207 */ /* 0x000fe40003000000 */
[C---:B------:R-:W-:Y:S02]  /*0910*/  FSETP.GEU.AND P1, PT, R5.reuse, RZ, PT ;  /* 0x000000ff0500720b */ /* 0x040fe40003f2e000 */
[----:B------:R-:W-:Y:S01]  /*0920*/  FSETP.GEU.AND P2, PT, R4, RZ, PT ;  /* 0x000000ff0400720b */ /* 0x000fe20003f4e000 */
[----:B0-----:R-:W-:Y:S01]  /*0930*/  IMAD.WIDE R8, R2, 0x4, R8 ;  /* 0x0000000402087825 */ /* 0x001fe200078e0208 */
[----:B------:R-:W-:Y:S02]  /*0940*/  SEL R6, R6, RZ, P0 ;  /* 0x000000ff06067207 */ /* 0x000fe40000000000 */
[----:B------:R-:W-:-:S02]  /*0950*/  SEL R5, R5, RZ, P1 ;  /* 0x000000ff05057207 */ /* 0x000fc40000800000 */
[----:B------:R-:W-:-:S05]  /*0960*/  SEL R4, R4, RZ, P2 ;  /* 0x000000ff04047207 */ /* 0x000fca0001000000 */
[----:B------:R-:W-:Y:S01]  /*0970*/  STG.E.128 desc[UR4][R8.64], R4 ;  /* 0x0000000408007986 */ /* 0x000fe2000c101d04 */
[----:B--2---:R-:W-:Y:S01]  /*0980*/  FFMA R3, R16, R3, R20 ;  /* 0x0000000310037223 */ /* 0x004fe20000000014 */
[----:B------:R-:W-:Y:S01]  /*0990*/  FFMA R14, R17, R14, R21 ;  /* 0x0000000e110e7223 */ /* 0x000fe20000000015 */
[----:B------:R-:W-:Y:S01]  /*09a0*/  FFMA R13, R18, R13, R22 ;  /* 0x0000000d120d7223 */ /* 0x000fe20000000016 */
[----:B------:R-:W-:Y:S02]  /*09b0*/  FFMA R0, R19, R0, R23 ;  /* 0x0000000013007223 */ /* 0x000fe40000000017 */
[----:B------:R-:W-:Y:S02]  /*09c0*/  FSETP.GEU.AND P5, PT, R3, RZ, PT ;  /* 0x000000ff0300720b */ /* 0x000fe40003fae000 */
[----:B------:R-:W-:Y:S02]  /*09d0*/  FSETP.GEU.AND P3, PT, R13, RZ, PT ;  /* 0x000000ff0d00720b */ /* 0x000fe40003f6e000 */
[----:B------:R-:W-:-:S02]  /*09e0*/  FSETP.GEU.AND P4, PT, R14, RZ, PT ;  /* 0x000000ff0e00720b */ /* 0x000fc40003f8e000 */
[----:B------:R-:W-:Y:S02]  /*09f0*/  FSETP.GEU.AND P6, PT, R0, RZ, PT ;  /* 0x000000ff0000720b */ /* 0x000fe40003fce000 */
[----:B------:R-:W-:Y:S02]  /*0a00*/  SEL R18, R13, RZ, P3 ;  /* 0x000000ff0d127207 */ /* 0x000fe40001800000 */
[----:B------:R-:W-:Y:S02]  /*0a10*/  SEL R17, R14, RZ, P4 ;  /* 0x000000ff0e117207 */ /* 0x000fe40002000000 */
[----:B------:R-:W-:Y:S02]  /*0a20*/  SEL R16, R3, RZ, P5 ;  /* 0x000000ff03107207 */ /* 0x000fe40002800000 */
[----:B------:R-:W-:-:S05]  /*0a30*/  SEL R19, R0, RZ, P6 ;  /* 0x000000ff00137207 */ /* 0x000fca0003000000 */
[----:B------:R-:W-:Y:S01]  /*0a40*/  STG.E.128 desc[UR4][R8.64+0x800], R16 ;  /* 0x0008001008007986 */ /* 0x000fe2000c101d04 */
[----:B------:R-:W-:Y:S05]  /*0a50*/  EXIT ;  /* 0x000000000000794d */ /* 0x000fea0003800000 */
.L_x_0:
[----:B------:R-:W-:-:S00]  /*0a60*/  BRA `(.L_x_0) ;  /* 0xfffffffc00fc7947 */ /* 0x000fc0000383ffff */
[----:B------:R-:W-:-:S00]  /*0a70*/  NOP ;  /* 0x0000000000007918 */ /* 0x000fc00000000000 */
        /* <DEDUP_REMOVED lines=8> */
.L_x_1:


//--------------------- .nv.global.init           --------------------------
	.section	.nv.global.init,"aw",@progbits
.nv.global.init:
	.type		_$_str,@object
	.size		_$_str,(_$_str_$_2 - _$_str)
_$_str:
        /*0000*/ 	.byte	0x5f, 0x5f, 0x43, 0x55, 0x44, 0x41, 0x5f, 0x46, 0x54, 0x5a, 0x00
	.type		_$_str_$_2,@object
	.size		_$_str_$_2,(.L_1 - _$_str_$_2)
_$_str_$_2:
        /*000b*/ 	.byte	0x5f, 0x5f, 0x43, 0x55, 0x44, 0x41, 0x5f, 0x50, 0x52, 0x45, 0x43, 0x5f, 0x53, 0x51, 0x52, 0x54
        /*001b*/ 	.byte	0x00
.L_1:


//--------------------- .nv.constant0.triton_poi_fused__native_batch_norm_legit_no_training_relu_9 --------------------------
	.section	.nv.constant0.triton_poi_fused__native_batch_norm_legit_no_training_relu_9,"a",@progbits
	.sectionflags	@""
	.align	4
.nv.constant0.triton_poi_fused__native_batch_norm_legit_no_training_relu_9:
	.zero		580
